//
// Generated by NVIDIA NVVM Compiler
//
// Compiler Build ID: CL-36424714
// Cuda compilation tools, release 13.0, V13.0.88
// Based on NVVM 20.0.0
//

.version 9.0
.target sm_100
.address_size 64

	// .globl	_Z11MatrixTracePKfPfi
.extern .shared .align 16 .b8 cache[];

.visible .entry _Z11MatrixTracePKfPfi(
	.param .u64 .ptr .align 1 _Z11MatrixTracePKfPfi_param_0,
	.param .u64 .ptr .align 1 _Z11MatrixTracePKfPfi_param_1,
	.param .u32 _Z11MatrixTracePKfPfi_param_2
)
{
	.reg .pred 	%p<7>;
	.reg .b32 	%r<19>;
	.reg .b32 	%f<13>;
	.reg .b64 	%rd<9>;

	ld.param.u64 	%rd2, [_Z11MatrixTracePKfPfi_param_0];
	ld.param.u64 	%rd3, [_Z11MatrixTracePKfPfi_param_1];
	ld.param.u32 	%r11, [_Z11MatrixTracePKfPfi_param_2];
	mov.u32 	%r18, %ntid.x;
	mov.u32 	%r2, %ctaid.x;
	mov.u32 	%r3, %tid.x;
	mad.lo.s32 	%r17, %r18, %r2, %r3;
	setp.ge.s32 	%p1, %r17, %r11;
	mov.f32 	%f12, 0f00000000;
	@%p1 bra 	$L__BB0_3;
	mov.u32 	%r12, %nctaid.x;
	mul.lo.s32 	%r5, %r18, %r12;
	cvta.to.global.u64 	%rd1, %rd2;
	mov.f32 	%f12, 0f00000000;
$L__BB0_2:
	mul.wide.s32 	%rd4, %r17, 4;
	add.s64 	%rd5, %rd1, %rd4;
	ld.global.f32 	%f6, [%rd5];
	add.f32 	%f12, %f12, %f6;
	add.s32 	%r17, %r17, %r5;
	setp.lt.s32 	%p2, %r17, %r11;
	@%p2 bra 	$L__BB0_2;
$L__BB0_3:
	shl.b32 	%r13, %r3, 2;
	mov.u32 	%r14, cache;
	add.s32 	%r8, %r14, %r13;
	st.shared.f32 	[%r8], %f12;
	bar.sync 	0;
	setp.lt.u32 	%p3, %r18, 2;
	@%p3 bra 	$L__BB0_7;
$L__BB0_4:
	shr.u32 	%r10, %r18, 1;
	setp.ge.u32 	%p4, %r3, %r10;
	@%p4 bra 	$L__BB0_6;
	shl.b32 	%r15, %r10, 2;
	add.s32 	%r16, %r8, %r15;
	ld.shared.f32 	%f7, [%r16];
	ld.shared.f32 	%f8, [%r8];
	add.f32 	%f9, %f7, %f8;
	st.shared.f32 	[%r8], %f9;
$L__BB0_6:
	bar.sync 	0;
	setp.gt.u32 	%p5, %r18, 3;
	mov.u32 	%r18, %r10;
	@%p5 bra 	$L__BB0_4;
$L__BB0_7:
	setp.ne.s32 	%p6, %r3, 0;
	@%p6 bra 	$L__BB0_9;
	ld.shared.f32 	%f10, [cache];
	cvta.to.global.u64 	%rd6, %rd3;
	mul.wide.u32 	%rd7, %r2, 4;
	add.s64 	%rd8, %rd6, %rd7;
	st.global.f32 	[%rd8], %f10;
$L__BB0_9:
	ret;

}


// ===== COMPILED SASS (sm_100) =====

	.target	sm_100

	.elftype	@"ET_EXEC"


//--------------------- .note.nv.tkinfo           --------------------------
	.section	.note.nv.tkinfo,"",@"SHT_NOTE"
	.sectionflags	@"SHF_NOTE_NV_TKINFO"
	.tkinfo
        /*0018*/ 	.word	0x00000002
        /*0030*/ 	.string	""
        /*0030*/ 	.string	"ptxas"
        /*0030*/ 	.string	"Cuda compilation tools, release 13.0, V13.0.88"
        /*0030*/ 	.string	"Build cuda_13.0.r13.0/compiler.36424714_0"
        /*0030*/ 	.string	"-arch sm_100 -m 64 "



//--------------------- .note.nv.cuinfo           --------------------------
	.section	.note.nv.cuinfo,"",@"SHT_NOTE"
	.sectionflags	@"SHF_NOTE_NV_CUINFO"
        /*0018*/ 	.short	0x0002
        /*001a*/ 	.short	0x0064
        /*001c*/ 	.short	0x0082
	.zero		2


//--------------------- .nv.info                  --------------------------
	.section	.nv.info,"",@"SHT_CUDA_INFO"
	.align	4


	//----- nvinfo : EIATTR_REGCOUNT
	.align		4
        /*0000*/ 	.byte	0x04, 0x2f
        /*0002*/ 	.short	(.L_1 - .L_0)
	.align		4
.L_0:
        /*0004*/ 	.word	index@(_Z11MatrixTracePKfPfi)
        /*0008*/ 	.word	0x0000000e


	//----- nvinfo : EIATTR_FRAME_SIZE
	.align		4
.L_1:
        /*000c*/ 	.byte	0x04, 0x11
        /*000e*/ 	.short	(.L_3 - .L_2)
	.align		4
.L_2:
        /*0010*/ 	.word	index@(_Z11MatrixTracePKfPfi)
        /*0014*/ 	.word	0x00000000


	//----- nvinfo : EIATTR_MIN_STACK_SIZE
	.align		4
.L_3:
        /*0018*/ 	.byte	0x04, 0x12
        /*001a*/ 	.short	(.L_5 - .L_4)
	.align		4
.L_4:
        /*001c*/ 	.word	index@(_Z11MatrixTracePKfPfi)
        /*0020*/ 	.word	0x00000000
.L_5:


//--------------------- .nv.compat                --------------------------
	.section	.nv.compat,"",@"SHT_CUDA_COMPAT_INFO"
	.align	4
        /*0000*/ 	.byte	0x02, 0x09, 0x00, 0x00, 0x02, 0x02, 0x01, 0x00, 0x02, 0x05, 0x05, 0x00, 0x03, 0x07, 0x01, 0x01
        /*0010*/ 	.byte	0x02, 0x03, 0x00, 0x00, 0x02, 0x06, 0x01, 0x00, 0x04, 0x0b, 0x08, 0x00, 0x09, 0x00, 0x00, 0x00
        /*0020*/ 	.byte	0x00, 0x00, 0x00, 0x00


//--------------------- .nv.info._Z11MatrixTracePKfPfi --------------------------
	.section	.nv.info._Z11MatrixTracePKfPfi,"",@"SHT_CUDA_INFO"
	.sectionflags	@""
	.align	4


	//----- nvinfo : EIATTR_CUDA_API_VERSION
	.align		4
        /*0000*/ 	.byte	0x04, 0x37
        /*0002*/ 	.short	(.L_7 - .L_6)
.L_6:
        /*0004*/ 	.word	0x00000082


	//----- nvinfo : EIATTR_KPARAM_INFO
	.align		4
.L_7:
        /*0008*/ 	.byte	0x04, 0x17
        /*000a*/ 	.short	(.L_9 - .L_8)
.L_8:
        /*000c*/ 	.word	0x00000000
        /*0010*/ 	.short	0x0002
        /*0012*/ 	.short	0x0010
        /*0014*/ 	.byte	0x00, 0xf0, 0x11, 0x00


	//----- nvinfo : EIATTR_KPARAM_INFO
	.align		4
.L_9:
        /*0018*/ 	.byte	0x04, 0x17
        /*001a*/ 	.short	(.L_11 - .L_10)
.L_10:
        /*001c*/ 	.word	0x00000000
        /*0020*/ 	.short	0x0001
        /*0022*/ 	.short	0x0008
        /*0024*/ 	.byte	0x00, 0xf5, 0x21, 0x00


	//----- nvinfo : EIATTR_KPARAM_INFO
	.align		4
.L_11:
        /*0028*/ 	.byte	0x04, 0x17
        /*002a*/ 	.short	(.L_13 - .L_12)
.L_12:
        /*002c*/ 	.word	0x00000000
        /*0030*/ 	.short	0x0000
        /*0032*/ 	.short	0x0000
        /*0034*/ 	.byte	0x00, 0xf5, 0x21, 0x00


	//----- nvinfo : EIATTR_SPARSE_MMA_MASK
	.align		4
.L_13:
        /*0038*/ 	.byte	0x03, 0x50
        /*003a*/ 	.short	0x0000


	//----- nvinfo : EIATTR_MAXREG_COUNT
	.align		4
        /*003c*/ 	.byte	0x03, 0x1b
        /*003e*/ 	.short	0x00ff


	//----- nvinfo : EIATTR_NUM_BARRIERS
	.align		4
        /*0040*/ 	.byte	0x02, 0x4c
        /*0042*/ 	.byte	0x01
	.zero		1


	//----- nvinfo : EIATTR_MERCURY_ISA_VERSION
	.align		4
        /*0044*/ 	.byte	0x03, 0x5f
        /*0046*/ 	.short	0x0101


	//----- nvinfo : EIATTR_VRC_CTA_INIT_COUNT
	.align		4
        /*0048*/ 	.byte	0x02, 0x4a
	.zero		1
	.zero		1


	//----- nvinfo : EIATTR_EXIT_INSTR_OFFSETS
	.align		4
        /*004c*/ 	.byte	0x04, 0x1c
        /*004e*/ 	.short	(.L_15 - .L_14)


	//   ....[0]....
.L_14:
        /*0050*/ 	.word	0x000002b0


	//   ....[1]....
        /*0054*/ 	.word	0x00000330


	//----- nvinfo : EIATTR_CRS_STACK_SIZE
	.align		4
.L_15:
        /*0058*/ 	.byte	0x04, 0x1e
        /*005a*/ 	.short	(.L_17 - .L_16)
.L_16:
        /*005c*/ 	.word	0x00000000


	//----- nvinfo : EIATTR_CBANK_PARAM_SIZE
	.align		4
.L_17:
        /*0060*/ 	.byte	0x03, 0x19
        /*0062*/ 	.short	0x0014


	//----- nvinfo : EIATTR_PARAM_CBANK
	.align		4
        /*0064*/ 	.byte	0x04, 0x0a
        /*0066*/ 	.short	(.L_19 - .L_18)
	.align		4
.L_18:
        /*0068*/ 	.word	index@(.nv.constant0._Z11MatrixTracePKfPfi)
        /*006c*/ 	.short	0x0380
        /*006e*/ 	.short	0x0014


	//----- nvinfo : EIATTR_SW_WAR
	.align		4
.L_19:
        /*0070*/ 	.byte	0x04, 0x36
        /*0072*/ 	.short	(.L_21 - .L_20)
.L_20:
        /*0074*/ 	.word	0x00000008
.L_21:


//--------------------- .nv.callgraph             --------------------------
	.section	.nv.callgraph,"",@"SHT_CUDA_CALLGRAPH"
	.align	4
	.sectionentsize	8
	.align		4
        /*0000*/ 	.word	0x00000000
	.align		4
        /*0004*/ 	.word	0xffffffff
	.align		4
        /*0008*/ 	.word	0x00000000
	.align		4
        /*000c*/ 	.word	0xfffffffe
	.align		4
        /*0010*/ 	.word	0x00000000
	.align		4
        /*0014*/ 	.word	0xfffffffd
	.align		4
        /*0018*/ 	.word	0x00000000
	.align		4
        /*001c*/ 	.word	0xfffffffc


//--------------------- .text._Z11MatrixTracePKfPfi --------------------------
	.section	.text._Z11MatrixTracePKfPfi,"ax",@progbits
	.align	128
        .global         _Z11MatrixTracePKfPfi
        .type           _Z11MatrixTracePKfPfi,@function
        .size           _Z11MatrixTracePKfPfi,(.L_x_6 - _Z11MatrixTracePKfPfi)
        .other          _Z11MatrixTracePKfPfi,@"STO_CUDA_ENTRY STV_DEFAULT"
_Z11MatrixTracePKfPfi:
.text._Z11MatrixTracePKfPfi:
[----:B------:R-:W-:Y:S01]  /*0000*/  LDC R1, c[0x0][0x37c] ;  /* 0x0000df00ff017b82 */ /* 0x000fe20000000800 */
[----:B------:R-:W0:Y:S01]  /*0010*/  S2R R9, SR_CTAID.X ;  /* 0x0000000000097919 */ /* 0x000e220000002500 */
[----:B------:R-:W1:Y:S01]  /*0020*/  LDCU UR4, c[0x0][0x360] ;  /* 0x00006c00ff0477ac */ /* 0x000e620008000800 */
[----:B------:R-:W-:Y:S01]  /*0030*/  BSSY.RECONVERGENT B0, `(.L_x_0) ;  /* 0x0000013000007945 */ /* 0x000fe20003800200 */
[----:B------:R-:W-:Y:S01]  /*0040*/  IMAD.MOV.U32 R7, RZ, RZ, RZ ;  /* 0x000000ffff077224 */ /* 0x000fe200078e00ff */
[----:B------:R-:W0:Y:S01]  /*0050*/  S2R R8, SR_TID.X ;  /* 0x0000000000087919 */ /* 0x000e220000002100 */
[----:B------:R-:W2:Y:S01]  /*0060*/  LDCU UR5, c[0x0][0x390] ;  /* 0x00007200ff0577ac */ /* 0x000ea20008000800 */
[----:B------:R-:W3:Y:S01]  /*0070*/  LDCU.64 UR6, c[0x0][0x358] ;  /* 0x00006b00ff0677ac */ /* 0x000ee20008000a00 */
[----:B-1----:R-:W-:Y:S02]  /*0080*/  IMAD.U32 R6, RZ, RZ, UR4 ;  /* 0x00000004ff067e24 */ /* 0x002fe4000f8e00ff */
[----:B0-----:R-:W-:-:S05]  /*0090*/  IMAD R0, R9, UR4, R8 ;  /* 0x0000000409007c24 */ /* 0x001fca000f8e0208 */
[----:B--2---:R-:W-:-:S13]  /*00a0*/  ISETP.GE.AND P0, PT, R0, UR5, PT ;  /* 0x0000000500007c0c */ /* 0x004fda000bf06270 */
[----:B---3--:R-:W-:Y:S05]  /*00b0*/  @P0 BRA `(.L_x_1) ;  /* 0x0000000000280947 */ /* 0x008fea0003800000 */
[----:B------:R-:W0:Y:S01]  /*00c0*/  LDC.64 R4, c[0x0][0x380] ;  /* 0x0000e000ff047b82 */ /* 0x000e220000000a00 */
[----:B------:R-:W1:Y:S01]  /*00d0*/  LDCU UR4, c[0x0][0x370] ;  /* 0x00006e00ff0477ac */ /* 0x000e620008000800 */
[----:B------:R-:W-:Y:S02]  /*00e0*/  HFMA2 R7, -RZ, RZ, 0, 0 ;  /* 0x00000000ff077431 */ /* 0x000fe400000001ff */
[----:B-1----:R-:W-:-:S07]  /*00f0*/  IMAD R11, R6, UR4, RZ ;  /* 0x00000004060b7c24 */ /* 0x002fce000f8e02ff */
.L_x_2:
[----:B0-----:R-:W-:-:S06]  /*0100*/  IMAD.WIDE R2, R0, 0x4, R4 ;  /* 0x0000000400027825 */ /* 0x001fcc00078e0204 */
[----:B------:R-:W2:Y:S01]  /*0110*/  LDG.E R2, desc[UR6][R2.64] ;  /* 0x0000000602027981 */ /* 0x000ea2000c1e1900 */
[----:B------:R-:W-:-:S05]  /*0120*/  IMAD.IADD R0, R11, 0x1, R0 ;  /* 0x000000010b007824 */ /* 0x000fca00078e0200 */
[----:B------:R-:W-:Y:S01]  /*0130*/  ISETP.GE.AND P0, PT, R0, UR5, PT ;  /* 0x0000000500007c0c */ /* 0x000fe2000bf06270 */
[----:B--2---:R-:W-:-:S12]  /*0140*/  FADD R7, R2, R7 ;  /* 0x0000000702077221 */ /* 0x004fd80000000000 */
[----:B------:R-:W-:Y:S05]  /*0150*/  @!P0 BRA `(.L_x_2) ;  /* 0xfffffffc00e88947 */ /* 0x000fea000383ffff */
.L_x_1:
[----:B------:R-:W-:Y:S05]  /*0160*/  BSYNC.RECONVERGENT B0 ;  /* 0x0000000000007941 */ /* 0x000fea0003800200 */
.L_x_0:
[----:B------:R-:W0:Y:S01]  /*0170*/  S2UR UR5, SR_CgaCtaId ;  /* 0x00000000000579c3 */ /* 0x000e220000008800 */
[----:B------:R-:W-:Y:S01]  /*0180*/  UMOV UR4, 0x400 ;  /* 0x0000040000047882 */ /* 0x000fe20000000000 */
[----:B------:R-:W-:Y:S02]  /*0190*/  ISETP.GE.U32.AND P1, PT, R6, 0x2, PT ;  /* 0x000000020600780c */ /* 0x000fe40003f26070 */
[----:B------:R-:W-:Y:S01]  /*01a0*/  ISETP.NE.AND P0, PT, R8, RZ, PT ;  /* 0x000000ff0800720c */ /* 0x000fe20003f05270 */
[----:B0-----:R-:W-:-:S06]  /*01b0*/  ULEA UR4, UR5, UR4, 0x18 ;  /* 0x0000000405047291 */ /* 0x001fcc000f8ec0ff */
[----:B------:R-:W-:-:S05]  /*01c0*/  LEA R0, R8, UR4, 0x2 ;  /* 0x0000000408007c11 */ /* 0x000fca000f8e10ff */
[----:B------:R0:W-:Y:S01]  /*01d0*/  STS [R0], R7 ;  /* 0x0000000700007388 */ /* 0x0001e20000000800 */
[----:B------:R-:W-:Y:S06]  /*01e0*/  BAR.SYNC.DEFER_BLOCKING 0x0 ;  /* 0x0000000000007b1d */ /* 0x000fec0000010000 */
[----:B------:R-:W-:Y:S05]  /*01f0*/  @!P1 BRA `(.L_x_3) ;  /* 0x00000000002c9947 */ /* 0x000fea0003800000 */
.L_x_4:
[----:B------:R-:W-:-:S04]  /*0200*/  SHF.R.U32.HI R5, RZ, 0x1, R6 ;  /* 0x00000001ff057819 */ /* 0x000fc80000011606 */
[----:B------:R-:W-:-:S13]  /*0210*/  ISETP.GE.U32.AND P1, PT, R8, R5, PT ;  /* 0x000000050800720c */ /* 0x000fda0003f26070 */
[----:B------:R-:W-:Y:S01]  /*0220*/  @!P1 LEA R2, R5, R0, 0x2 ;  /* 0x0000000005029211 */ /* 0x000fe200078e10ff */
[----:B------:R-:W-:Y:S05]  /*0230*/  @!P1 LDS R3, [R0] ;  /* 0x0000000000039984 */ /* 0x000fea0000000800 */
[----:B------:R-:W1:Y:S02]  /*0240*/  @!P1 LDS R2, [R2] ;  /* 0x0000000002029984 */ /* 0x000e640000000800 */
[----:B-1----:R-:W-:-:S05]  /*0250*/  @!P1 FADD R3, R2, R3 ;  /* 0x0000000302039221 */ /* 0x002fca0000000000 */
[----:B------:R1:W-:Y:S01]  /*0260*/  @!P1 STS [R0], R3 ;  /* 0x0000000300009388 */ /* 0x0003e20000000800 */
[----:B------:R-:W-:Y:S01]  /*0270*/  BAR.SYNC.DEFER_BLOCKING 0x0 ;  /* 0x0000000000007b1d */ /* 0x000fe20000010000 */
[----:B------:R-:W-:Y:S01]  /*0280*/  ISETP.GT.U32.AND P1, PT, R6, 0x3, PT ;  /* 0x000000030600780c */ /* 0x000fe20003f24070 */
[----:B------:R-:W-:-:S12]  /*0290*/  IMAD.MOV.U32 R6, RZ, RZ, R5 ;  /* 0x000000ffff067224 */ /* 0x000fd800078e0005 */
[----:B-1----:R-:W-:Y:S05]  /*02a0*/  @P1 BRA `(.L_x_4) ;  /* 0xfffffffc00d41947 */ /* 0x002fea000383ffff */
.L_x_3:
[----:B------:R-:W-:Y:S05]  /*02b0*/  @P0 EXIT ;  /* 0x000000000000094d */ /* 0x000fea0003800000 */
[----:B------:R-:W1:Y:S01]  /*02c0*/  S2UR UR5, SR_CgaCtaId ;  /* 0x00000000000579c3 */ /* 0x000e620000008800 */
[----:B------:R-:W-:-:S07]  /*02d0*/  UMOV UR4, 0x400 ;  /* 0x0000040000047882 */ /* 0x000fce0000000000 */
[----:B------:R-:W2:Y:S01]  /*02e0*/  LDC.64 R2, c[0x0][0x388] ;  /* 0x0000e200ff027b82 */ /* 0x000ea20000000a00 */
[----:B-1----:R-:W-:Y:S01]  /*02f0*/  ULEA UR4, UR5, UR4, 0x18 ;  /* 0x0000000405047291 */ /* 0x002fe2000f8ec0ff */
[----:B--2---:R-:W-:-:S08]  /*0300*/  IMAD.WIDE.U32 R2, R9, 0x4, R2 ;  /* 0x0000000409027825 */ /* 0x004fd000078e0002 */
[----:B------:R-:W1:Y:S04]  /*0310*/  LDS R5, [UR4] ;  /* 0x00000004ff057984 */ /* 0x000e680008000800 */
[----:B-1----:R-:W-:Y:S01]  /*0320*/  STG.E desc[UR6][R2.64], R5 ;  /* 0x0000000502007986 */ /* 0x002fe2000c101906 */
[----:B------:R-:W-:Y:S05]  /*0330*/  EXIT ;  /* 0x000000000000794d */ /* 0x000fea0003800000 */
.L_x_5:
[----:B------:R-:W-:-:S00]  /*0340*/  BRA `(.L_x_5) ;  /* 0xfffffffc00fc7947 */ /* 0x000fc0000383ffff */
[----:B------:R-:W-:-:S00]  /*0350*/  NOP ;  /* 0x0000000000007918 */ /* 0x000fc00000000000 */
        /* <DEDUP_REMOVED lines=10> */
.L_x_6:


//--------------------- .nv.shared._Z11MatrixTracePKfPfi --------------------------
	.section	.nv.shared._Z11MatrixTracePKfPfi,"aw",@nobits
	.sectionflags	@""
	.align	16
	.zero		1024


//--------------------- .nv.shared.reserved.0     --------------------------
	.section	.nv.shared.reserved.0,"aw",@nobits
	.weak		__nv_reservedSMEM_offset_0_alias
	.size		__nv_reservedSMEM_offset_0_alias, 0, 64
	.other		__nv_reservedSMEM_offset_0_alias,@"STO_CUDA_RESERVED_SHARED STV_DEFAULT"
__nv_reservedSMEM_offset_0_alias:
	.zero		0
	.zero		64


//--------------------- .nv.constant0._Z11MatrixTracePKfPfi --------------------------
	.section	.nv.constant0._Z11MatrixTracePKfPfi,"a",@progbits
	.sectionflags	@""
	.align	4
.nv.constant0._Z11MatrixTracePKfPfi:
	.zero		916


//--------------------- SYMBOLS --------------------------

	.type		.nv.reservedSmem.offset0,@object
	.size		.nv.reservedSmem.offset0,0x4
	.type		.nv.reservedSmem.cap,@object
	.size		.nv.reservedSmem.cap,0x4
